//
// Generated by NVIDIA NVVM Compiler
//
// Compiler Build ID: CL-36424714
// Cuda compilation tools, release 13.0, V13.0.88
// Based on NVVM 20.0.0
//

.version 9.0
.target sm_100
.address_size 64

	// .globl	_Z20access_offset_kernelPii

.visible .entry _Z20access_offset_kernelPii(
	.param .u64 .ptr .align 1 _Z20access_offset_kernelPii_param_0,
	.param .u32 _Z20access_offset_kernelPii_param_1
)
{


	ret;

}


// ===== COMPILED SASS (sm_100) =====

	.target	sm_100

	.elftype	@"ET_EXEC"


//--------------------- .note.nv.tkinfo           --------------------------
	.section	.note.nv.tkinfo,"",@"SHT_NOTE"
	.sectionflags	@"SHF_NOTE_NV_TKINFO"
	.tkinfo
        /*0018*/ 	.word	0x00000002
        /*0030*/ 	.string	""
        /*0030*/ 	.string	"ptxas"
        /*0030*/ 	.string	"Cuda compilation tools, release 13.0, V13.0.88"
        /*0030*/ 	.string	"Build cuda_13.0.r13.0/compiler.36424714_0"
        /*0030*/ 	.string	"-arch sm_100 -m 64 "



//--------------------- .note.nv.cuinfo           --------------------------
	.section	.note.nv.cuinfo,"",@"SHT_NOTE"
	.sectionflags	@"SHF_NOTE_NV_CUINFO"
        /*0018*/ 	.short	0x0002
        /*001a*/ 	.short	0x0064
        /*001c*/ 	.short	0x0082
	.zero		2


//--------------------- .nv.info                  --------------------------
	.section	.nv.info,"",@"SHT_CUDA_INFO"
	.align	4


	//----- nvinfo : EIATTR_REGCOUNT
	.align		4
        /*0000*/ 	.byte	0x04, 0x2f
        /*0002*/ 	.short	(.L_1 - .L_0)
	.align		4
.L_0:
        /*0004*/ 	.word	index@(_Z20access_offset_kernelPii)
        /*0008*/ 	.word	0x00000004


	//----- nvinfo : EIATTR_FRAME_SIZE
	.align		4
.L_1:
        /*000c*/ 	.byte	0x04, 0x11
        /*000e*/ 	.short	(.L_3 - .L_2)
	.align		4
.L_2:
        /*0010*/ 	.word	index@(_Z20access_offset_kernelPii)
        /*0014*/ 	.word	0x00000000


	//----- nvinfo : EIATTR_MIN_STACK_SIZE
	.align		4
.L_3:
        /*0018*/ 	.byte	0x04, 0x12
        /*001a*/ 	.short	(.L_5 - .L_4)
	.align		4
.L_4:
        /*001c*/ 	.word	index@(_Z20access_offset_kernelPii)
        /*0020*/ 	.word	0x00000000
.L_5:


//--------------------- .nv.compat                --------------------------
	.section	.nv.compat,"",@"SHT_CUDA_COMPAT_INFO"
	.align	4
        /*0000*/ 	.byte	0x02, 0x09, 0x00, 0x00, 0x02, 0x02, 0x01, 0x00, 0x02, 0x05, 0x05, 0x00, 0x03, 0x07, 0x01, 0x01
        /*0010*/ 	.byte	0x02, 0x03, 0x00, 0x00, 0x02, 0x06, 0x01, 0x00, 0x04, 0x0b, 0x08, 0x00, 0x09, 0x00, 0x00, 0x00
        /*0020*/ 	.byte	0x00, 0x00, 0x00, 0x00


//--------------------- .nv.info._Z20access_offset_kernelPii --------------------------
	.section	.nv.info._Z20access_offset_kernelPii,"",@"SHT_CUDA_INFO"
	.sectionflags	@""
	.align	4


	//----- nvinfo : EIATTR_CUDA_API_VERSION
	.align		4
        /*0000*/ 	.byte	0x04, 0x37
        /*0002*/ 	.short	(.L_7 - .L_6)
.L_6:
        /*0004*/ 	.word	0x00000082


	//----- nvinfo : EIATTR_KPARAM_INFO
	.align		4
.L_7:
        /*0008*/ 	.byte	0x04, 0x17
        /*000a*/ 	.short	(.L_9 - .L_8)
.L_8:
        /*000c*/ 	.word	0x00000000
        /*0010*/ 	.short	0x0001
        /*0012*/ 	.short	0x0008
        /*0014*/ 	.byte	0x00, 0xf0, 0x11, 0x00


	//----- nvinfo : EIATTR_KPARAM_INFO
	.align		4
.L_9:
        /*0018*/ 	.byte	0x04, 0x17
        /*001a*/ 	.short	(.L_11 - .L_10)
.L_10:
        /*001c*/ 	.word	0x00000000
        /*0020*/ 	.short	0x0000
        /*0022*/ 	.short	0x0000
        /*0024*/ 	.byte	0x00, 0xf5, 0x21, 0x00


	//----- nvinfo : EIATTR_SPARSE_MMA_MASK
	.align		4
.L_11:
        /*0028*/ 	.byte	0x03, 0x50
        /*002a*/ 	.short	0x0000


	//----- nvinfo : EIATTR_MAXREG_COUNT
	.align		4
        /*002c*/ 	.byte	0x03, 0x1b
        /*002e*/ 	.short	0x00ff


	//----- nvinfo : EIATTR_MERCURY_ISA_VERSION
	.align		4
        /*0030*/ 	.byte	0x03, 0x5f
        /*0032*/ 	.short	0x0101


	//----- nvinfo : EIATTR_VRC_CTA_INIT_COUNT
	.align		4
        /*0034*/ 	.byte	0x02, 0x4a
	.zero		1
	.zero		1


	//----- nvinfo : EIATTR_EXIT_INSTR_OFFSETS
	.align		4
        /*0038*/ 	.byte	0x04, 0x1c
        /*003a*/ 	.short	(.L_13 - .L_12)


	//   ....[0]....
.L_12:
        /*003c*/ 	.word	0x00000010


	//----- nvinfo : EIATTR_CBANK_PARAM_SIZE
	.align		4
.L_13:
        /*0040*/ 	.byte	0x03, 0x19
        /*0042*/ 	.short	0x000c


	//----- nvinfo : EIATTR_PARAM_CBANK
	.align		4
        /*0044*/ 	.byte	0x04, 0x0a
        /*0046*/ 	.short	(.L_15 - .L_14)
	.align		4
.L_14:
        /*0048*/ 	.word	index@(.nv.constant0._Z20access_offset_kernelPii)
        /*004c*/ 	.short	0x0380
        /*004e*/ 	.short	0x000c


	//----- nvinfo : EIATTR_SW_WAR
	.align		4
.L_15:
        /*0050*/ 	.byte	0x04, 0x36
        /*0052*/ 	.short	(.L_17 - .L_16)
.L_16:
        /*0054*/ 	.word	0x00000008
.L_17:


//--------------------- .nv.callgraph             --------------------------
	.section	.nv.callgraph,"",@"SHT_CUDA_CALLGRAPH"
	.align	4
	.sectionentsize	8
	.align		4
        /*0000*/ 	.word	0x00000000
	.align		4
        /*0004*/ 	.word	0xffffffff
	.align		4
        /*0008*/ 	.word	0x00000000
	.align		4
        /*000c*/ 	.word	0xfffffffe
	.align		4
        /*0010*/ 	.word	0x00000000
	.align		4
        /*0014*/ 	.word	0xfffffffd
	.align		4
        /*0018*/ 	.word	0x00000000
	.align		4
        /*001c*/ 	.word	0xfffffffc


//--------------------- .text._Z20access_offset_kernelPii --------------------------
	.section	.text._Z20access_offset_kernelPii,"ax",@progbits
	.align	128
        .global         _Z20access_offset_kernelPii
        .type           _Z20access_offset_kernelPii,@function
        .size           _Z20access_offset_kernelPii,(.L_x_1 - _Z20access_offset_kernelPii)
        .other          _Z20access_offset_kernelPii,@"STO_CUDA_ENTRY STV_DEFAULT"
_Z20access_offset_kernelPii:
.text._Z20access_offset_kernelPii:
[----:B------:R-:W-:Y:S01]  /*0000*/  LDC R1, c[0x0][0x37c] ;  /* 0x0000df00ff017b82 */ /* 0x000fe20000000800 */
[----:B------:R-:W-:Y:S05]  /*0010*/  EXIT ;  /* 0x000000000000794d */ /* 0x000fea0003800000 */
.L_x_0:
[----:B------:R-:W-:-:S00]  /*0020*/  BRA `(.L_x_0) ;  /* 0xfffffffc00fc7947 */ /* 0x000fc0000383ffff */
[----:B------:R-:W-:-:S00]  /*0030*/  NOP ;  /* 0x0000000000007918 */ /* 0x000fc00000000000 */
        /* <DEDUP_REMOVED lines=12> */
.L_x_1:


//--------------------- .nv.shared.reserved.0     --------------------------
	.section	.nv.shared.reserved.0,"aw",@nobits
	.weak		__nv_reservedSMEM_offset_0_alias
	.size		__nv_reservedSMEM_offset_0_alias, 0, 64
	.other		__nv_reservedSMEM_offset_0_alias,@"STO_CUDA_RESERVED_SHARED STV_DEFAULT"
__nv_reservedSMEM_offset_0_alias:
	.zero		0
	.zero		64


//--------------------- .nv.constant0._Z20access_offset_kernelPii --------------------------
	.section	.nv.constant0._Z20access_offset_kernelPii,"a",@progbits
	.sectionflags	@""
	.align	4
.nv.constant0._Z20access_offset_kernelPii:
	.zero		908


//--------------------- SYMBOLS --------------------------

	.type		.nv.reservedSmem.offset0,@object
	.size		.nv.reservedSmem.offset0,0x4
